	.headerflags	@"EF_CUDA_TEXMODE_UNIFIED EF_CUDA_64BIT_ADDRESS EF_CUDA_SM89 EF_CUDA_VIRTUAL_SM(EF_CUDA_SM89)"
	.elftype	@"ET_EXEC"


//--------------------- .nv.info                  --------------------------
	.section	.nv.info,"",@"SHT_CUDA_INFO"
	.align	4


	//----- nvinfo : EIATTR_REGCOUNT
	.align		4
        /*0000*/ 	.byte	0x04, 0x2f
        /*0002*/ 	.short	(.L_2 - .L_1)
	.align		4
.L_1:
        /*0004*/ 	.word	index@(triton__0d1d2d3d4d5d6d7d8910de11)
        /*0008*/ 	.word	0x00000038


	//----- nvinfo : EIATTR_MAX_STACK_SIZE
	.align		4
.L_2:
        /*000c*/ 	.byte	0x04, 0x23
        /*000e*/ 	.short	(.L_4 - .L_3)
	.align		4
.L_3:
        /*0010*/ 	.word	index@(triton__0d1d2d3d4d5d6d7d8910de11)
        /*0014*/ 	.word	0x00000000


	//----- nvinfo : EIATTR_MIN_STACK_SIZE
	.align		4
.L_4:
        /*0018*/ 	.byte	0x04, 0x12
        /*001a*/ 	.short	(.L_6 - .L_5)
	.align		4
.L_5:
        /*001c*/ 	.word	index@(triton__0d1d2d3d4d5d6d7d8910de11)
        /*0020*/ 	.word	0x00000000


	//----- nvinfo : EIATTR_FRAME_SIZE
	.align		4
.L_6:
        /*0024*/ 	.byte	0x04, 0x11
        /*0026*/ 	.short	(.L_8 - .L_7)
	.align		4
.L_7:
        /*0028*/ 	.word	index@(triton__0d1d2d3d4d5d6d7d8910de11)
        /*002c*/ 	.word	0x00000000
.L_8:


//--------------------- .nv.info.triton__0d1d2d3d4d5d6d7d8910de11 --------------------------
	.section	.nv.info.triton__0d1d2d3d4d5d6d7d8910de11,"",@"SHT_CUDA_INFO"
	.align	4


	//----- nvinfo : EIATTR_CUDA_API_VERSION
	.align		4
        /*0000*/ 	.byte	0x04, 0x37
        /*0002*/ 	.short	(.L_10 - .L_9)
.L_9:
        /*0004*/ 	.word	0x0000007b


	//----- nvinfo : EIATTR_PARAM_CBANK
	.align		4
.L_10:
        /*0008*/ 	.byte	0x04, 0x0a
        /*000a*/ 	.short	(.L_12 - .L_11)
	.align		4
.L_11:
        /*000c*/ 	.word	index@(.nv.constant0.triton__0d1d2d3d4d5d6d7d8910de11)
        /*0010*/ 	.short	0x0160
        /*0012*/ 	.short	0x0050


	//----- nvinfo : EIATTR_CBANK_PARAM_SIZE
	.align		4
.L_12:
        /*0014*/ 	.byte	0x03, 0x19
        /*0016*/ 	.short	0x0050


	//----- nvinfo : EIATTR_KPARAM_INFO
	.align		4
        /*0018*/ 	.byte	0x04, 0x17
        /*001a*/ 	.short	(.L_14 - .L_13)
.L_13:
        /*001c*/ 	.word	0x00000000
        /*0020*/ 	.short	0x000b
        /*0022*/ 	.short	0x004c
        /*0024*/ 	.byte	0x00, 0xf0, 0x11, 0x00


	//----- nvinfo : EIATTR_KPARAM_INFO
	.align		4
.L_14:
        /*0028*/ 	.byte	0x04, 0x17
        /*002a*/ 	.short	(.L_16 - .L_15)
.L_15:
        /*002c*/ 	.word	0x00000000
        /*0030*/ 	.short	0x000a
        /*0032*/ 	.short	0x0048
        /*0034*/ 	.byte	0x00, 0xf0, 0x11, 0x00


	//----- nvinfo : EIATTR_KPARAM_INFO
	.align		4
.L_16:
        /*0038*/ 	.byte	0x04, 0x17
        /*003a*/ 	.short	(.L_18 - .L_17)
.L_17:
        /*003c*/ 	.word	0x00000000
        /*0040*/ 	.short	0x0009
        /*0042*/ 	.short	0x0044
        /*0044*/ 	.byte	0x00, 0xf0, 0x11, 0x00


	//----- nvinfo : EIATTR_KPARAM_INFO
	.align		4
.L_18:
        /*0048*/ 	.byte	0x04, 0x17
        /*004a*/ 	.short	(.L_20 - .L_19)
.L_19:
        /*004c*/ 	.word	0x00000000
        /*0050*/ 	.short	0x0008
        /*0052*/ 	.short	0x0040
        /*0054*/ 	.byte	0x00, 0xf0, 0x11, 0x00


	//----- nvinfo : EIATTR_KPARAM_INFO
	.align		4
.L_20:
        /*0058*/ 	.byte	0x04, 0x17
        /*005a*/ 	.short	(.L_22 - .L_21)
.L_21:
        /*005c*/ 	.word	0x00000000
        /*0060*/ 	.short	0x0007
        /*0062*/ 	.short	0x0038
        /*0064*/ 	.byte	0x00, 0xf0, 0x21, 0x00


	//----- nvinfo : EIATTR_KPARAM_INFO
	.align		4
.L_22:
        /*0068*/ 	.byte	0x04, 0x17
        /*006a*/ 	.short	(.L_24 - .L_23)
.L_23:
        /*006c*/ 	.word	0x00000000
        /*0070*/ 	.short	0x0006
        /*0072*/ 	.short	0x0030
        /*0074*/ 	.byte	0x00, 0xf0, 0x21, 0x00


	//----- nvinfo : EIATTR_KPARAM_INFO
	.align		4
.L_24:
        /*0078*/ 	.byte	0x04, 0x17
        /*007a*/ 	.short	(.L_26 - .L_25)
.L_25:
        /*007c*/ 	.word	0x00000000
        /*0080*/ 	.short	0x0005
        /*0082*/ 	.short	0x0028
        /*0084*/ 	.byte	0x00, 0xf0, 0x21, 0x00


	//----- nvinfo : EIATTR_KPARAM_INFO
	.align		4
.L_26:
        /*0088*/ 	.byte	0x04, 0x17
        /*008a*/ 	.short	(.L_28 - .L_27)
.L_27:
        /*008c*/ 	.word	0x00000000
        /*0090*/ 	.short	0x0004
        /*0092*/ 	.short	0x0020
        /*0094*/ 	.byte	0x00, 0xf0, 0x21, 0x00


	//----- nvinfo : EIATTR_KPARAM_INFO
	.align		4
.L_28:
        /*0098*/ 	.byte	0x04, 0x17
        /*009a*/ 	.short	(.L_30 - .L_29)
.L_29:
        /*009c*/ 	.word	0x00000000
        /*00a0*/ 	.short	0x0003
        /*00a2*/ 	.short	0x0018
        /*00a4*/ 	.byte	0x00, 0xf0, 0x21, 0x00


	//----- nvinfo : EIATTR_KPARAM_INFO
	.align		4
.L_30:
        /*00a8*/ 	.byte	0x04, 0x17
        /*00aa*/ 	.short	(.L_32 - .L_31)
.L_31:
        /*00ac*/ 	.word	0x00000000
        /*00b0*/ 	.short	0x0002
        /*00b2*/ 	.short	0x0010
        /*00b4*/ 	.byte	0x00, 0xf0, 0x21, 0x00


	//----- nvinfo : EIATTR_KPARAM_INFO
	.align		4
.L_32:
        /*00b8*/ 	.byte	0x04, 0x17
        /*00ba*/ 	.short	(.L_34 - .L_33)
.L_33:
        /*00bc*/ 	.word	0x00000000
        /*00c0*/ 	.short	0x0001
        /*00c2*/ 	.short	0x0008
        /*00c4*/ 	.byte	0x00, 0xf0, 0x21, 0x00


	//----- nvinfo : EIATTR_KPARAM_INFO
	.align		4
.L_34:
        /*00c8*/ 	.byte	0x04, 0x17
        /*00ca*/ 	.short	(.L_36 - .L_35)
.L_35:
        /*00cc*/ 	.word	0x00000000
        /*00d0*/ 	.short	0x0000
        /*00d2*/ 	.short	0x0000
        /*00d4*/ 	.byte	0x00, 0xf0, 0x21, 0x00


	//----- nvinfo : EIATTR_MAXREG_COUNT
	.align		4
.L_36:
        /*00d8*/ 	.byte	0x03, 0x1b
        /*00da*/ 	.short	0x00ff


	//----- nvinfo : EIATTR_EXIT_INSTR_OFFSETS
	.align		4
        /*00dc*/ 	.byte	0x04, 0x1c
        /*00de*/ 	.short	(.L_38 - .L_37)


	//   ....[0]....
.L_37:
        /*00e0*/ 	.word	0x00001400


	//   ....[1]....
        /*00e4*/ 	.word	0x00001430


	//----- nvinfo : EIATTR_CTAIDZ_USED
	.align		4
.L_38:
        /*00e8*/ 	.byte	0x01, 0x04
	.zero		2


	//----- nvinfo : EIATTR_MAX_THREADS
	.align		4
        /*00ec*/ 	.byte	0x04, 0x05
        /*00ee*/ 	.short	(.L_40 - .L_39)
.L_39:
        /*00f0*/ 	.word	0x00000080
        /*00f4*/ 	.word	0x00000001
        /*00f8*/ 	.word	0x00000001
.L_40:


//--------------------- .nv.rel.action            --------------------------
	.section	.nv.rel.action,"",@"SHT_CUDA_RELOCINFO"
	.align	8
	.sectionentsize	8
        /*0000*/ 	.byte	0x73, 0x00, 0x00, 0x00, 0x00, 0x00, 0x00, 0x00, 0x00, 0x00, 0x00, 0x11, 0x25, 0x00, 0x05, 0x36


//--------------------- .nv.constant0.triton__0d1d2d3d4d5d6d7d8910de11 --------------------------
	.section	.nv.constant0.triton__0d1d2d3d4d5d6d7d8910de11,"a",@progbits
	.align	4
.nv.constant0.triton__0d1d2d3d4d5d6d7d8910de11:
	.zero		432


//--------------------- .text.triton__0d1d2d3d4d5d6d7d8910de11 --------------------------
	.section	.text.triton__0d1d2d3d4d5d6d7d8910de11,"ax",@progbits
	.sectioninfo	@"SHI_REGISTERS=56"
	.align	128
        .global         triton__0d1d2d3d4d5d6d7d8910de11
        .type           triton__0d1d2d3d4d5d6d7d8910de11,@function
        .size           triton__0d1d2d3d4d5d6d7d8910de11,(.L_x_1 - triton__0d1d2d3d4d5d6d7d8910de11)
        .other          triton__0d1d2d3d4d5d6d7d8910de11,@"STO_CUDA_ENTRY STV_DEFAULT"
triton__0d1d2d3d4d5d6d7d8910de11:
.text.triton__0d1d2d3d4d5d6d7d8910de11:
[----:B------:R-:W-:-:S02]  /*0000*/  MOV R1, c[0x0][0x28] ;  /* 0x00000a0000017a02 */ /* 0x000fc40000000f00 */
[----:B------:R-:W0:Y:S01]  /*0010*/  S2UR UR4, SR_CTAID.Z ;  /* 0x00000000000479c3 */ /* 0x000e220000002700 */
[----:B------:R-:W1:Y:S01]  /*0020*/  S2R R5, SR_TID.X ;  /* 0x0000000000057919 */ /* 0x000e620000002100 */
[----:B------:R-:W-:Y:S01]  /*0030*/  ULDC.64 UR6, c[0x0][0x1a0] ;  /* 0x0000680000067ab9 */ /* 0x000fe20000000a00 */
[----:B------:R-:W-:Y:S01]  /*0040*/  PRMT R20, RZ, 0x7610, R20 ;  /* 0x00007610ff147816 */ /* 0x000fe20000000014 */
[----:B------:R-:W-:Y:S01]  /*0050*/  UIMAD UR9, UR7, UR6, URZ ;  /* 0x00000006070972a4 */ /* 0x000fe2000f8e023f */
[----:B------:R-:W2:Y:S01]  /*0060*/  S2R R0, SR_CTAID.X ;  /* 0x0000000000007919 */ /* 0x000ea20000002500 */
[----:B------:R-:W-:Y:S01]  /*0070*/  UMOV UR12, 0x2 ;  /* 0x00000002000c7882 */ /* 0x000fe20000000000 */
[----:B------:R-:W-:Y:S01]  /*0080*/  PRMT R34, RZ, 0x7610, R34 ;  /* 0x00007610ff227816 */ /* 0x000fe20000000022 */
[----:B------:R-:W3:Y:S01]  /*0090*/  S2UR UR8, SR_CTAID.Y ;  /* 0x00000000000879c3 */ /* 0x000ee20000002600 */
[----:B------:R-:W-:Y:S01]  /*00a0*/  MOV R3, UR12 ;  /* 0x0000000c00037c02 */ /* 0x000fe20008000f00 */
[----:B------:R-:W-:Y:S01]  /*00b0*/  IMAD.U32 R7, RZ, RZ, UR12 ;  /* 0x0000000cff077e24 */ /* 0x000fe2000f8e00ff */
[----:B------:R-:W-:Y:S01]  /*00c0*/  MOV R9, UR12 ;  /* 0x0000000c00097c02 */ /* 0x000fe20008000f00 */
[----:B------:R-:W-:Y:S01]  /*00d0*/  ULDC.64 UR10, c[0x0][0x118] ;  /* 0x00004600000a7ab9 */ /* 0x000fe20000000a00 */
[----:B------:R-:W-:-:S02]  /*00e0*/  MOV R11, UR12 ;  /* 0x0000000c000b7c02 */ /* 0x000fc40008000f00 */
[----:B------:R-:W-:Y:S02]  /*00f0*/  PRMT R32, RZ, 0x7610, R32 ;  /* 0x00007610ff207816 */ /* 0x000fe40000000020 */
[----:B------:R-:W-:Y:S01]  /*0100*/  PRMT R31, RZ, 0x7610, R31 ;  /* 0x00007610ff1f7816 */ /* 0x000fe2000000001f */
[----:B0-----:R-:W-:Y:S01]  /*0110*/  UIADD3 UR4, UR4, 0x1, URZ ;  /* 0x0000000104047890 */ /* 0x001fe2000fffe03f */
[----:B-1----:R-:W-:-:S04]  /*0120*/  LOP3.LUT R5, R5, 0x7f, RZ, 0xc0, !PT ;  /* 0x0000007f05057812 */ /* 0x002fc800078ec0ff */
[----:B--2---:R-:W-:Y:S01]  /*0130*/  LEA R5, R0, R5, 0xa ;  /* 0x0000000500057211 */ /* 0x004fe200078e50ff */
[----:B---3--:R-:W-:-:S03]  /*0140*/  UIMAD UR8, UR4, UR8, URZ ;  /* 0x00000008040872a4 */ /* 0x008fc6000f8e023f */
[----:B------:R-:W-:Y:S01]  /*0150*/  IADD3 R21, R5, 0x80, RZ ;  /* 0x0000008005157810 */ /* 0x000fe20007ffe0ff */
[----:B------:R-:W-:Y:S02]  /*0160*/  UISETP.GE.AND UP0, UPT, UR8, 0x1b80, UPT ;  /* 0x00001b800800788c */ /* 0x000fe4000bf06270 */
[----:B------:R-:W-:-:S04]  /*0170*/  IMAD.U32 R12, RZ, RZ, UR8 ;  /* 0x00000008ff0c7e24 */ /* 0x000fc8000f8e00ff */
[----:B------:R-:W-:Y:S01]  /*0180*/  PLOP3.LUT P0, PT, PT, PT, UP0, 0x40, 0x0 ;  /* 0x000000000000781c */ /* 0x000fe20003f0e808 */
[----:B------:R-:W-:Y:S01]  /*0190*/  UIMAD.WIDE UR6, UR8, 0x66666667, URZ ;  /* 0x66666667080678a5 */ /* 0x000fe2000f8e023f */
[----:B------:R-:W-:Y:S01]  /*01a0*/  PLOP3.LUT P1, PT, PT, PT, UP0, 0x40, 0x0 ;  /* 0x000000000000781c */ /* 0x000fe20003f2e808 */
[C---:B------:R-:W-:Y:S01]  /*01b0*/  IMAD R8, R12.reuse, UR9, R5 ;  /* 0x000000090c087c24 */ /* 0x040fe2000f8e0205 */
[----:B------:R-:W-:Y:S01]  /*01c0*/  ISETP.LT.AND P2, PT, R5, c[0x0][0x1ac], P0 ;  /* 0x00006b0005007a0c */ /* 0x000fe20000741270 */
[----:B------:R-:W-:Y:S01]  /*01d0*/  IMAD R10, R12, UR9, R21 ;  /* 0x000000090c0a7c24 */ /* 0x000fe2000f8e0215 */
[----:B------:R-:W-:Y:S01]  /*01e0*/  ISETP.LT.AND P0, PT, R21, c[0x0][0x1ac], P1 ;  /* 0x00006b0015007a0c */ /* 0x000fe20000f01270 */
[----:B------:R-:W-:Y:S01]  /*01f0*/  USHF.R.U32.HI UR6, URZ, 0x1f, UR7 ;  /* 0x0000001f3f067899 */ /* 0x000fe20008011607 */
[C---:B------:R-:W-:Y:S01]  /*0200*/  IMAD.WIDE R2, R8.reuse, R3, c[0x0][0x160] ;  /* 0x0000580008027625 */ /* 0x040fe200078e0203 */
[----:B------:R-:W-:Y:S02]  /*0210*/  IADD3 R41, R5, 0x100, RZ ;  /* 0x0000010005297810 */ /* 0x000fe40007ffe0ff */
[----:B------:R-:W-:Y:S01]  /*0220*/  PLOP3.LUT P1, PT, PT, PT, UP0, 0x40, 0x0 ;  /* 0x000000000000781c */ /* 0x000fe20003f2e808 */
[----:B------:R-:W-:Y:S01]  /*0230*/  IMAD.WIDE R8, R8, R9, c[0x0][0x170] ;  /* 0x00005c0008087625 */ /* 0x000fe200078e0209 */
[----:B------:R-:W-:Y:S01]  /*0240*/  ULEA.HI.SX32 UR6, UR7, UR6, 0x19 ;  /* 0x0000000607067291 */ /* 0x000fe2000f8fca3f */
[----:B------:R-:W-:-:S02]  /*0250*/  P2R R0, PR, RZ, 0x4 ;  /* 0x00000004ff007803 */ /* 0x000fc40000000000 */
[C---:B------:R-:W-:Y:S01]  /*0260*/  IMAD.WIDE R6, R10.reuse, R7, c[0x0][0x160] ;  /* 0x000058000a067625 */ /* 0x040fe200078e0207 */
[----:B------:R0:W2:Y:S01]  /*0270*/  @P2 LDG.E.EL.U16 R20, [R2.64] ;  /* 0x0000000a02142981 */ /* 0x0000a2000c2e1500 */
[----:B------:R-:W-:Y:S02]  /*0280*/  ISETP.LT.AND P1, PT, R41, c[0x0][0x1ac], P1 ;  /* 0x00006b0029007a0c */ /* 0x000fe40000f21270 */
[----:B------:R-:W-:Y:S01]  /*0290*/  IMAD.WIDE R10, R10, R11, c[0x0][0x170] ;  /* 0x00005c000a0a7625 */ /* 0x000fe200078e020b */
[----:B------:R1:W3:Y:S01]  /*02a0*/  @P2 LDG.E.EL.U16 R34, [R8.64] ;  /* 0x0000000a08222981 */ /* 0x0002e2000c2e1500 */
[----:B------:R-:W-:Y:S01]  /*02b0*/  UIMAD UR8, UR6, -0x140, UR8 ;  /* 0xfffffec0060878a4 */ /* 0x000fe2000f8e0208 */
[----:B------:R-:W-:Y:S02]  /*02c0*/  PLOP3.LUT P2, PT, PT, PT, UP0, 0x40, 0x0 ;  /* 0x000000000000781c */ /* 0x000fe40003f4e808 */
[----:B------:R4:W5:Y:S01]  /*02d0*/  @P0 LDG.E.EL.U16 R32, [R6.64] ;  /* 0x0000000a06200981 */ /* 0x000962000c2e1500 */
[----:B------:R-:W-:Y:S01]  /*02e0*/  ULDC.64 UR4, c[0x0][0x168] ;  /* 0x00005a0000047ab9 */ /* 0x000fe20000000a00 */
[----:B------:R-:W-:Y:S01]  /*02f0*/  PLOP3.LUT P3, PT, PT, PT, UP0, 0x80, 0x0 ;  /* 0x000000000000781c */ /* 0x000fe20003f6f008 */
[----:B------:R-:W-:Y:S01]  /*0300*/  UIMAD.WIDE UR4, UR8, UR12, UR4 ;  /* 0x0000000c080472a5 */ /* 0x000fe2000f8e0204 */
[----:B------:R0:W5:Y:S01]  /*0310*/  @P0 LDG.E.EL.U16 R31, [R10.64] ;  /* 0x0000000a0a1f0981 */ /* 0x000162000c2e1500 */
[----:B------:R-:W-:-:S02]  /*0320*/  MOV R17, UR12 ;  /* 0x0000000c00117c02 */ /* 0x000fc40008000f00 */
[----:B----4-:R-:W-:Y:S01]  /*0330*/  IADD3 R7, R5, 0x180, RZ ;  /* 0x0000018005077810 */ /* 0x010fe20007ffe0ff */
[----:B0-----:R-:W-:-:S03]  /*0340*/  IMAD R10, R12, UR9, R41 ;  /* 0x000000090c0a7c24 */ /* 0x001fc6000f8e0229 */
[----:B------:R-:W-:Y:S02]  /*0350*/  ISETP.LT.AND P2, PT, R7, c[0x0][0x1ac], P2 ;  /* 0x00006b0007007a0c */ /* 0x000fe40001741270 */
[----:B------:R-:W-:Y:S01]  /*0360*/  PRMT R13, RZ, 0x7610, R13 ;  /* 0x00007610ff0d7816 */ /* 0x000fe2000000000d */
[----:B------:R-:W-:Y:S01]  /*0370*/  IMAD.WIDE R2, R10, R17, c[0x0][0x160] ;  /* 0x000058000a027625 */ /* 0x000fe200078e0211 */
[----:B-1----:R-:W-:Y:S01]  /*0380*/  MOV R9, UR12 ;  /* 0x0000000c00097c02 */ /* 0x002fe20008000f00 */
[----:B------:R-:W-:Y:S01]  /*0390*/  UIMAD UR6, UR6, UR9, URZ ;  /* 0x00000009060672a4 */ /* 0x000fe2000f8e023f */
[----:B------:R-:W-:Y:S01]  /*03a0*/  PRMT R35, RZ, 0x7610, R35 ;  /* 0x00007610ff237816 */ /* 0x000fe20000000023 */
[----:B------:R-:W-:Y:S01]  /*03b0*/  IMAD R4, R12, UR9, R7 ;  /* 0x000000090c047c24 */ /* 0x000fe2000f8e0207 */
[----:B------:R-:W-:Y:S01]  /*03c0*/  MOV R22, UR4 ;  /* 0x0000000400167c02 */ /* 0x000fe20008000f00 */
[----:B------:R-:W-:Y:S01]  /*03d0*/  IMAD.U32 R23, RZ, RZ, UR5 ;  /* 0x00000005ff177e24 */ /* 0x000fe2000f8e00ff */
[----:B------:R-:W-:Y:S01]  /*03e0*/  PRMT R28, RZ, 0x7610, R28 ;  /* 0x00007610ff1c7816 */ /* 0x000fe2000000001c */
[----:B------:R-:W-:Y:S01]  /*03f0*/  UMOV UR7, 0x2 ;  /* 0x0000000200077882 */ /* 0x000fe20000000000 */
[----:B------:R-:W-:Y:S01]  /*0400*/  PLOP3.LUT P5, PT, PT, PT, UP0, 0x80, 0x0 ;  /* 0x000000000000781c */ /* 0x000fe20003faf008 */
[----:B------:R-:W-:Y:S01]  /*0410*/  ULDC.64 UR4, c[0x0][0x188] ;  /* 0x0000620000047ab9 */ /* 0x000fe20000000a00 */
[----:B------:R-:W-:Y:S01]  /*0420*/  IMAD.WIDE R16, R4, R9, c[0x0][0x160] ;  /* 0x0000580004107625 */ /* 0x000fe200078e0209 */
[----:B------:R0:W4:Y:S01]  /*0430*/  @P1 LDG.E.EL.U16 R13, [R2.64] ;  /* 0x0000000a020d1981 */ /* 0x000122000c2e1500 */
[----:B------:R-:W-:Y:S01]  /*0440*/  UIMAD.WIDE UR4, UR8, UR7, UR4 ;  /* 0x00000007080472a5 */ /* 0x000fe2000f8e0204 */
[----:B------:R-:W-:-:S02]  /*0450*/  IADD3 R6, R5, 0x200, RZ ;  /* 0x0000020005067810 */ /* 0x000fc40007ffe0ff */
[----:B------:R1:W4:Y:S01]  /*0460*/  @!P3 LDG.E.EL.U16 R35, [R22.64] ;  /* 0x0000000a1623b981 */ /* 0x000322000c2e1500 */
[----:B------:R-:W-:Y:S02]  /*0470*/  PLOP3.LUT P3, PT, PT, PT, UP0, 0x40, 0x0 ;  /* 0x000000000000781c */ /* 0x000fe40003f6e808 */
[----:B------:R-:W-:Y:S01]  /*0480*/  MOV R8, 0x4 ;  /* 0x0000000400087802 */ /* 0x000fe20000000f00 */
[----:B------:R1:W4:Y:S01]  /*0490*/  @P2 LDG.E.EL.U16 R28, [R16.64] ;  /* 0x0000000a101c2981 */ /* 0x000322000c2e1500 */
[----:B0-----:R-:W-:Y:S02]  /*04a0*/  MOV R3, UR12 ;  /* 0x0000000c00037c02 */ /* 0x001fe40008000f00 */
[----:B------:R-:W-:Y:S01]  /*04b0*/  IADD3 R21, R21, UR6, RZ ;  /* 0x0000000615157c10 */ /* 0x000fe2000fffe0ff */
[----:B------:R-:W-:Y:S01]  /*04c0*/  IMAD.MOV.U32 R36, RZ, RZ, RZ ;  /* 0x000000ffff247224 */ /* 0x000fe200078e00ff */
[----:B------:R-:W-:Y:S02]  /*04d0*/  PRMT R9, RZ, 0x7610, R9 ;  /* 0x00007610ff097816 */ /* 0x000fe40000000009 */
[----:B------:R-:W-:Y:S01]  /*04e0*/  ISETP.LT.AND P3, PT, R6, c[0x0][0x1ac], P3 ;  /* 0x00006b0006007a0c */ /* 0x000fe20001f61270 */
[----:B-1----:R-:W-:Y:S01]  /*04f0*/  IMAD.WIDE R16, R4, R3, c[0x0][0x170] ;  /* 0x00005c0004107625 */ /* 0x002fe200078e0203 */
[----:B------:R-:W-:-:S02]  /*0500*/  MOV R2, UR4 ;  /* 0x0000000400027c02 */ /* 0x000fc40008000f00 */
[----:B------:R-:W-:Y:S01]  /*0510*/  MOV R33, RZ ;  /* 0x000000ff00217202 */ /* 0x000fe20000000f00 */
[----:B------:R-:W-:Y:S02]  /*0520*/  IMAD.U32 R3, RZ, RZ, UR5 ;  /* 0x00000005ff037e24 */ /* 0x000fe4000f8e00ff */
[----:B------:R-:W-:Y:S01]  /*0530*/  IMAD.WIDE R50, R21, R8, c[0x0][0x178] ;  /* 0x00005e0015327625 */ /* 0x000fe200078e0208 */
[----:B------:R-:W-:-:S03]  /*0540*/  MOV R39, UR12 ;  /* 0x0000000c00277c02 */ /* 0x000fc60008000f00 */
[----:B------:R-:W-:Y:S01]  /*0550*/  IMAD.WIDE R48, R21, R8, c[0x0][0x180] ;  /* 0x0000600015307625 */ /* 0x000fe200078e0208 */
[----:B------:R0:W4:Y:S01]  /*0560*/  @!P5 LDG.E.EL.U16 R9, [R2.64] ;  /* 0x0000000a0209d981 */ /* 0x000122000c2e1500 */
[----:B------:R-:W-:Y:S02]  /*0570*/  ULDC.64 UR4, c[0x0][0x190] ;  /* 0x0000640000047ab9 */ /* 0x000fe40000000a00 */
[----:B------:R-:W-:Y:S01]  /*0580*/  IMAD R22, R12, UR9, R6 ;  /* 0x000000090c167c24 */ /* 0x000fe2000f8e0206 */
[----:B------:R-:W-:Y:S01]  /*0590*/  PLOP3.LUT P5, PT, PT, PT, UP0, 0x80, 0x0 ;  /* 0x000000000000781c */ /* 0x000fe20003faf008 */
[----:B------:R1:W4:Y:S01]  /*05a0*/  @P0 LDG.E.EL R33, [R50.64] ;  /* 0x0000000a32210981 */ /* 0x000322000c2e1900 */
[----:B------:R-:W-:Y:S01]  /*05b0*/  P2R R30, PR, RZ, 0x1 ;  /* 0x00000001ff1e7803 */ /* 0x000fe20000000000 */
[----:B------:R-:W-:Y:S01]  /*05c0*/  IMAD.WIDE R38, R22, R39, c[0x0][0x160] ;  /* 0x0000580016267625 */ /* 0x000fe200078e0227 */
[----:B------:R-:W-:Y:S01]  /*05d0*/  PRMT R26, RZ, 0x7610, R26 ;  /* 0x00007610ff1a7816 */ /* 0x000fe2000000001a */
[----:B------:R0:W4:Y:S01]  /*05e0*/  @P0 LDG.E.EL R36, [R48.64] ;  /* 0x0000000a30240981 */ /* 0x000122000c2e1900 */
[----:B------:R-:W-:Y:S01]  /*05f0*/  PRMT R27, RZ, 0x7610, R27 ;  /* 0x00007610ff1b7816 */ /* 0x000fe2000000001b */
[----:B------:R-:W-:Y:S01]  /*0600*/  UIMAD.WIDE UR4, UR8, UR7, UR4 ;  /* 0x00000007080472a5 */ /* 0x000fe2000f8e0204 */
[----:B------:R-:W-:Y:S01]  /*0610*/  ISETP.NE.AND P0, PT, R0, RZ, PT ;  /* 0x000000ff0000720c */ /* 0x000fe20003f05270 */
[----:B------:R-:W-:Y:S01]  /*0620*/  IMAD.U32 R19, RZ, RZ, UR12 ;  /* 0x0000000cff137e24 */ /* 0x000fe2000f8e00ff */
[----:B------:R-:W-:Y:S01]  /*0630*/  IADD3 R43, R5, 0x280, RZ ;  /* 0x00000280052b7810 */ /* 0x000fe20007ffe0ff */
[----:B------:R0:W4:Y:S01]  /*0640*/  @P2 LDG.E.EL.U16 R26, [R16.64] ;  /* 0x0000000a101a2981 */ /* 0x000122000c2e1500 */
[----:B------:R-:W-:-:S02]  /*0650*/  PLOP3.LUT P4, PT, PT, PT, UP0, 0x40, 0x0 ;  /* 0x000000000000781c */ /* 0x000fc40003f8e808 */
[----:B------:R-:W-:Y:S01]  /*0660*/  IADD3 R47, R5, UR6, RZ ;  /* 0x00000006052f7c10 */ /* 0x000fe2000fffe0ff */
[----:B------:R1:W4:Y:S01]  /*0670*/  @P3 LDG.E.EL.U16 R27, [R38.64] ;  /* 0x0000000a261b3981 */ /* 0x000322000c2e1500 */
[----:B------:R-:W-:Y:S01]  /*0680*/  PRMT R4, RZ, 0x7610, R4 ;  /* 0x00007610ff047816 */ /* 0x000fe20000000004 */
[----:B------:R-:W-:Y:S01]  /*0690*/  IMAD.WIDE R10, R10, R19, c[0x0][0x170] ;  /* 0x00005c000a0a7625 */ /* 0x000fe200078e0213 */
[----:B------:R-:W-:Y:S02]  /*06a0*/  PRMT R15, RZ, 0x7610, R15 ;  /* 0x00007610ff0f7816 */ /* 0x000fe4000000000f */
[----:B------:R-:W-:Y:S01]  /*06b0*/  ISETP.LT.AND P4, PT, R43, c[0x0][0x1ac], P4 ;  /* 0x00006b002b007a0c */ /* 0x000fe20002781270 */
[----:B0-----:R-:W-:Y:S01]  /*06c0*/  CS2R R16, SRZ ;  /* 0x0000000000107805 */ /* 0x001fe2000001ff00 */
[----:B------:R-:W-:Y:S01]  /*06d0*/  IMAD.WIDE R46, R47, R8, c[0x0][0x180] ;  /* 0x000060002f2e7625 */ /* 0x000fe200078e0208 */
[----:B------:R-:W-:Y:S01]  /*06e0*/  MOV R25, UR12 ;  /* 0x0000000c00197c02 */ /* 0x000fe20008000f00 */
[----:B------:R0:W4:Y:S01]  /*06f0*/  @P1 LDG.E.EL.U16 R15, [R10.64] ;  /* 0x0000000a0a0f1981 */ /* 0x000122000c2e1500 */
[----:B-1----:R-:W-:Y:S01]  /*0700*/  MOV R38, UR4 ;  /* 0x0000000400267c02 */ /* 0x002fe20008000f00 */
[----:B------:R-:W-:Y:S01]  /*0710*/  IMAD.U32 R39, RZ, RZ, UR5 ;  /* 0x00000005ff277e24 */ /* 0x000fe2000f8e00ff */
[C---:B------:R-:W-:Y:S01]  /*0720*/  IADD3 R37, R5.reuse, 0x380, RZ ;  /* 0x0000038005257810 */ /* 0x040fe20007ffe0ff */
[----:B------:R-:W-:Y:S01]  /*0730*/  IMAD.U32 R23, RZ, RZ, UR12 ;  /* 0x0000000cff177e24 */ /* 0x000fe2000f8e00ff */
[----:B------:R-:W-:Y:S01]  /*0740*/  PLOP3.LUT P6, PT, PT, PT, UP0, 0x40, 0x0 ;  /* 0x000000000000781c */ /* 0x000fe20003fce808 */
[----:B------:R-:W-:Y:S01]  /*0750*/  IMAD R52, R12, UR9, R43 ;  /* 0x000000090c347c24 */ /* 0x000fe2000f8e022b */
[----:B------:R-:W-:Y:S01]  /*0760*/  MOV R53, UR12 ;  /* 0x0000000c00357c02 */ /* 0x000fe20008000f00 */
[----:B------:R1:W4:Y:S01]  /*0770*/  @!P5 LDG.E.EL.U16 R4, [R38.64] ;  /* 0x0000000a2604d981 */ /* 0x000322000c2e1500 */
[----:B------:R-:W-:Y:S01]  /*0780*/  IADD3 R45, R5, 0x300, RZ ;  /* 0x00000300052d7810 */ /* 0x000fe20007ffe0ff */
[----:B------:R-:W-:Y:S01]  /*0790*/  IMAD.WIDE R22, R22, R23, c[0x0][0x170] ;  /* 0x00005c0016167625 */ /* 0x000fe200078e0217 */
[----:B------:R-:W-:Y:S01]  /*07a0*/  PRMT R19, RZ, 0x7610, R19 ;  /* 0x00007610ff137816 */ /* 0x000fe20000000013 */
[----:B------:R1:W4:Y:S01]  /*07b0*/  @P0 LDG.E.EL R17, [R46.64] ;  /* 0x0000000a2e110981 */ /* 0x000322000c2e1900 */
[----:B------:R-:W-:Y:S01]  /*07c0*/  PLOP3.LUT P5, PT, PT, PT, UP0, 0x40, 0x0 ;  /* 0x000000000000781c */ /* 0x000fe20003fae808 */
[----:B------:R-:W-:Y:S01]  /*07d0*/  IMAD.WIDE R24, R52, R25, c[0x0][0x160] ;  /* 0x0000580034187625 */ /* 0x000fe200078e0219 */
[----:B------:R-:W-:-:S02]  /*07e0*/  ISETP.LT.AND P6, PT, R37, c[0x0][0x1ac], P6 ;  /* 0x00006b0025007a0c */ /* 0x000fc400037c1270 */
[----:B0-----:R-:W-:Y:S01]  /*07f0*/  PRMT R11, RZ, 0x7610, R11 ;  /* 0x00007610ff0b7816 */ /* 0x001fe2000000000b */
[----:B------:R-:W-:Y:S01]  /*0800*/  IMAD.WIDE R52, R52, R53, c[0x0][0x170] ;  /* 0x00005c0034347625 */ /* 0x000fe200078e0235 */
[----:B------:R-:W-:Y:S01]  /*0810*/  MOV R10, UR12 ;  /* 0x0000000c000a7c02 */ /* 0x000fe20008000f00 */
[----:B------:R0:W4:Y:S01]  /*0820*/  @P3 LDG.E.EL.U16 R19, [R22.64] ;  /* 0x0000000a16133981 */ /* 0x000122000c2e1500 */
[----:B------:R-:W-:Y:S01]  /*0830*/  MOV R0, UR12 ;  /* 0x0000000c00007c02 */ /* 0x000fe20008000f00 */
[----:B------:R-:W-:Y:S01]  /*0840*/  IMAD.U32 R2, RZ, RZ, UR12 ;  /* 0x0000000cff027e24 */ /* 0x000fe2000f8e00ff */
[----:B------:R-:W-:Y:S01]  /*0850*/  PRMT R14, RZ, 0x7610, R14 ;  /* 0x00007610ff0e7816 */ /* 0x000fe2000000000e */
[C---:B------:R-:W-:Y:S01]  /*0860*/  IMAD R21, R12.reuse, UR9, R45 ;  /* 0x000000090c157c24 */ /* 0x040fe2000f8e022d */
[----:B------:R-:W-:Y:S01]  /*0870*/  ISETP.LT.AND P5, PT, R45, c[0x0][0x1ac], P5 ;  /* 0x00006b002d007a0c */ /* 0x000fe20002fa1270 */
[----:B-1----:R-:W-:Y:S01]  /*0880*/  IMAD R47, R12, UR9, R37 ;  /* 0x000000090c2f7c24 */ /* 0x002fe2000f8e0225 */
[----:B------:R1:W4:Y:S01]  /*0890*/  @P4 LDG.E.EL.U16 R11, [R52.64] ;  /* 0x0000000a340b4981 */ /* 0x000322000c2e1500 */
[----:B------:R-:W-:Y:S01]  /*08a0*/  IADD3 R49, R5, UR6, RZ ;  /* 0x0000000605317c10 */ /* 0x000fe2000fffe0ff */
[----:B------:R-:W-:Y:S01]  /*08b0*/  IMAD.WIDE R50, R21, R10, c[0x0][0x160] ;  /* 0x0000580015327625 */ /* 0x000fe200078e020a */
[----:B0-----:R-:W-:Y:S01]  /*08c0*/  PRMT R23, RZ, 0x7610, R23 ;  /* 0x00007610ff177816 */ /* 0x001fe20000000017 */
[----:B------:R0:W4:Y:S02]  /*08d0*/  @P4 LDG.E.EL.U16 R14, [R24.64] ;  /* 0x0000000a180e4981 */ /* 0x000124000c2e1500 */
[----:B------:R-:W-:Y:S01]  /*08e0*/  IMAD.WIDE R38, R47, R0, c[0x0][0x160] ;  /* 0x000058002f267625 */ /* 0x000fe200078e0200 */
[----:B------:R-:W-:-:S03]  /*08f0*/  IADD3 R10, R5, 0x300, RZ ;  /* 0x00000300050a7810 */ /* 0x000fc60007ffe0ff */
[----:B-1----:R-:W-:Y:S01]  /*0900*/  IMAD.WIDE R52, R21, R2, c[0x0][0x170] ;  /* 0x00005c0015347625 */ /* 0x002fe200078e0202 */
[----:B------:R-:W-:Y:S01]  /*0910*/  IADD3 R21, R5, 0x280, RZ ;  /* 0x0000028005157810 */ /* 0x000fe20007ffe0ff */
[----:B------:R1:W4:Y:S01]  /*0920*/  @P6 LDG.E.EL.U16 R23, [R38.64] ;  /* 0x0000000a26176981 */ /* 0x000322000c2e1500 */
[----:B------:R-:W-:Y:S02]  /*0930*/  PRMT R22, RZ, 0x7610, R22 ;  /* 0x00007610ff167816 */ /* 0x000fe40000000016 */
[----:B0-----:R-:W-:Y:S01]  /*0940*/  PRMT R24, RZ, 0x7610, R24 ;  /* 0x00007610ff187816 */ /* 0x001fe20000000018 */
[----:B------:R-:W-:Y:S01]  /*0950*/  IMAD.WIDE R48, R49, R8, c[0x0][0x178] ;  /* 0x00005e0031307625 */ /* 0x000fe200078e0208 */
[----:B------:R-:W-:Y:S02]  /*0960*/  MOV R3, RZ ;  /* 0x000000ff00037202 */ /* 0x000fe40000000f00 */
[----:B------:R-:W-:Y:S01]  /*0970*/  MOV R0, 0x4 ;  /* 0x0000000400007802 */ /* 0x000fe20000000f00 */
[----:B------:R0:W4:Y:S01]  /*0980*/  @P5 LDG.E.EL.U16 R22, [R52.64] ;  /* 0x0000000a34165981 */ /* 0x000122000c2e1500 */
[----:B------:R-:W-:-:S02]  /*0990*/  IADD3 R21, R21, UR6, RZ ;  /* 0x0000000615157c10 */ /* 0x000fc4000fffe0ff */
[----:B-1----:R-:W-:Y:S01]  /*09a0*/  IADD3 R39, R10, UR6, RZ ;  /* 0x000000060a277c10 */ /* 0x002fe2000fffe0ff */
[----:B------:R1:W4:Y:S01]  /*09b0*/  @P5 LDG.E.EL.U16 R24, [R50.64] ;  /* 0x0000000a32185981 */ /* 0x000322000c2e1500 */
[----:B------:R-:W-:-:S03]  /*09c0*/  IADD3 R41, R41, UR6, RZ ;  /* 0x0000000629297c10 */ /* 0x000fc6000fffe0ff */
[----:B------:R1:W4:Y:S01]  /*09d0*/  @P0 LDG.E.EL R3, [R48.64] ;  /* 0x0000000a30030981 */ /* 0x000322000c2e1900 */
[----:B0-----:R-:W-:-:S04]  /*09e0*/  IMAD.WIDE R52, R39, R0, c[0x0][0x180] ;  /* 0x0000600027347625 */ /* 0x001fc800078e0200 */
[----:B-1----:R-:W-:Y:S01]  /*09f0*/  IMAD.WIDE R50, R21, R0, c[0x0][0x180] ;  /* 0x0000600015327625 */ /* 0x002fe200078e0200 */
[----:B------:R-:W-:Y:S01]  /*0a00*/  IADD3 R43, R43, UR6, RZ ;  /* 0x000000062b2b7c10 */ /* 0x000fe2000fffe0ff */
[----:B------:R-:W4:Y:S02]  /*0a10*/  @P5 LDG.E.EL R16, [R52.64] ;  /* 0x0000000a34105981 */ /* 0x000f24000c2e1900 */
[----:B------:R-:W-:Y:S02]  /*0a20*/  IMAD.MOV.U32 R21, RZ, RZ, RZ ;  /* 0x000000ffff157224 */ /* 0x000fe400078e00ff */
[----:B------:R-:W-:Y:S01]  /*0a30*/  IMAD.WIDE R38, R41, R8, c[0x0][0x180] ;  /* 0x0000600029267625 */ /* 0x000fe200078e0208 */
[----:B------:R-:W-:-:S04]  /*0a40*/  IADD3 R45, R45, UR6, RZ ;  /* 0x000000062d2d7c10 */ /* 0x000fc8000fffe0ff */
[----:B------:R0:W4:Y:S01]  /*0a50*/  @P1 LDG.E.EL R21, [R38.64] ;  /* 0x0000000a26151981 */ /* 0x000122000c2e1900 */
[----:B------:R-:W-:Y:S01]  /*0a60*/  IMAD.WIDE R48, R47, R2, c[0x0][0x170] ;  /* 0x00005c002f307625 */ /* 0x000fe200078e0202 */
[----:B------:R-:W-:Y:S02]  /*0a70*/  MOV R2, RZ ;  /* 0x000000ff00027202 */ /* 0x000fe40000000f00 */
[----:B------:R-:W-:Y:S01]  /*0a80*/  IADD3 R7, R7, UR6, RZ ;  /* 0x0000000607077c10 */ /* 0x000fe2000fffe0ff */
[----:B------:R-:W-:Y:S01]  /*0a90*/  IMAD.WIDE R42, R43, R8, c[0x0][0x178] ;  /* 0x00005e002b2a7625 */ /* 0x000fe200078e0208 */
[----:B0-----:R-:W-:-:S04]  /*0aa0*/  IADD3 R39, R5, 0x200, RZ ;  /* 0x0000020005277810 */ /* 0x001fc80007ffe0ff */
[----:B------:R0:W4:Y:S01]  /*0ab0*/  @P4 LDG.E.EL R2, [R42.64] ;  /* 0x0000000a2a024981 */ /* 0x000122000c2e1900 */
[----:B------:R-:W-:Y:S02]  /*0ac0*/  IADD3 R47, R6, UR6, RZ ;  /* 0x00000006062f7c10 */ /* 0x000fe4000fffe0ff */
[----:B------:R-:W-:Y:S01]  /*0ad0*/  IADD3 R39, R39, UR6, RZ ;  /* 0x0000000627277c10 */ /* 0x000fe2000fffe0ff */
[-C--:B------:R-:W-:Y:S01]  /*0ae0*/  IMAD.WIDE R44, R45, R8.reuse, c[0x0][0x178] ;  /* 0x00005e002d2c7625 */ /* 0x080fe200078e0208 */
[----:B------:R-:W-:Y:S02]  /*0af0*/  MOV R6, RZ ;  /* 0x000000ff00067202 */ /* 0x000fe40000000f00 */
[----:B------:R-:W-:Y:S01]  /*0b00*/  MOV R18, RZ ;  /* 0x000000ff00127202 */ /* 0x000fe20000000f00 */
[-C--:B------:R-:W-:Y:S01]  /*0b10*/  IMAD.WIDE R38, R39, R8.reuse, c[0x0][0x180] ;  /* 0x0000600027267625 */ /* 0x080fe200078e0208 */
[----:B------:R-:W-:Y:S02]  /*0b20*/  MOV R12, RZ ;  /* 0x000000ff000c7202 */ /* 0x000fe40000000f00 */
[----:B------:R-:W-:Y:S01]  /*0b30*/  IADD3 R37, R37, UR6, RZ ;  /* 0x0000000625257c10 */ /* 0x000fe2000fffe0ff */
[----:B0-----:R-:W-:Y:S01]  /*0b40*/  IMAD.WIDE R42, R7, R8, c[0x0][0x180] ;  /* 0x00006000072a7625 */ /* 0x001fe200078e0208 */
[----:B------:R0:W4:Y:S03]  /*0b50*/  @P5 LDG.E.EL R6, [R44.64] ;  /* 0x0000000a2c065981 */ /* 0x000126000c2e1900 */
[----:B------:R-:W-:Y:S01]  /*0b60*/  IMAD.MOV.U32 R29, RZ, RZ, RZ ;  /* 0x000000ffff1d7224 */ /* 0x000fe200078e00ff */
[----:B------:R1:W4:Y:S04]  /*0b70*/  @P2 LDG.E.EL R18, [R42.64] ;  /* 0x0000000a2a122981 */ /* 0x000328000c2e1900 */
[----:B------:R1:W4:Y:S01]  /*0b80*/  @P3 LDG.E.EL R12, [R38.64] ;  /* 0x0000000a260c3981 */ /* 0x000322000c2e1900 */
[----:B0-----:R-:W-:-:S03]  /*0b90*/  MOV R44, RZ ;  /* 0x000000ff002c7202 */ /* 0x001fc60000000f00 */
[----:B------:R-:W4:Y:S01]  /*0ba0*/  @P4 LDG.E.EL R29, [R50.64] ;  /* 0x0000000a321d4981 */ /* 0x000f22000c2e1900 */
[----:B------:R-:W-:Y:S02]  /*0bb0*/  IMAD.MOV.U32 R0, RZ, RZ, RZ ;  /* 0x000000ffff007224 */ /* 0x000fe400078e00ff */
[----:B-1----:R-:W-:Y:S01]  /*0bc0*/  IMAD.WIDE R38, R37, R8, c[0x0][0x180] ;  /* 0x0000600025267625 */ /* 0x002fe200078e0208 */
[----:B------:R-:W-:-:S03]  /*0bd0*/  PRMT R25, RZ, 0x7610, R25 ;  /* 0x00007610ff197816 */ /* 0x000fc60000000019 */
[-C--:B------:R-:W-:Y:S01]  /*0be0*/  IMAD.WIDE R40, R41, R8.reuse, c[0x0][0x178] ;  /* 0x00005e0029287625 */ /* 0x080fe200078e0208 */
[----:B------:R-:W4:Y:S01]  /*0bf0*/  @P6 LDG.E.EL R44, [R38.64] ;  /* 0x0000000a262c6981 */ /* 0x000f22000c2e1900 */
[----:B------:R-:W-:Y:S02]  /*0c00*/  MOV R10, RZ ;  /* 0x000000ff000a7202 */ /* 0x000fe40000000f00 */
[----:B------:R-:W-:Y:S01]  /*0c10*/  IMAD.MOV.U32 R42, RZ, RZ, RZ ;  /* 0x000000ffff2a7224 */ /* 0x000fe200078e00ff */
[----:B------:R0:W4:Y:S01]  /*0c20*/  @P1 LDG.E.EL R0, [R40.64] ;  /* 0x0000000a28001981 */ /* 0x000122000c2e1900 */
[----:B------:R-:W-:-:S03]  /*0c30*/  IMAD.WIDE R46, R47, R8, c[0x0][0x178] ;  /* 0x00005e002f2e7625 */ /* 0x000fc600078e0208 */
[----:B------:R-:W4:Y:S04]  /*0c40*/  @P6 LDG.E.EL.U16 R25, [R48.64] ;  /* 0x0000000a30196981 */ /* 0x000f28000c2e1500 */
[----:B------:R1:W4:Y:S01]  /*0c50*/  @P3 LDG.E.EL R10, [R46.64] ;  /* 0x0000000a2e0a3981 */ /* 0x000322000c2e1900 */
[----:B0-----:R-:W-:Y:S01]  /*0c60*/  IMAD.WIDE R40, R7, R8, c[0x0][0x178] ;  /* 0x00005e0007287625 */ /* 0x001fe200078e0208 */
[----:B------:R-:W-:-:S04]  /*0c70*/  MOV R7, RZ ;  /* 0x000000ff00077202 */ /* 0x000fc80000000f00 */
[----:B------:R-:W4:Y:S01]  /*0c80*/  @P2 LDG.E.EL R42, [R40.64] ;  /* 0x0000000a282a2981 */ /* 0x000f22000c2e1900 */
[----:B-1----:R-:W-:-:S05]  /*0c90*/  IMAD.WIDE R46, R37, R8, c[0x0][0x178] ;  /* 0x00005e00252e7625 */ /* 0x002fca00078e0208 */
[----:B------:R-:W4:Y:S01]  /*0ca0*/  @P6 LDG.E.EL R7, [R46.64] ;  /* 0x0000000a2e076981 */ /* 0x000f22000c2e1900 */
[----:B------:R-:W-:Y:S01]  /*0cb0*/  MOV R37, 0x3b4ccccd ;  /* 0x3b4ccccd00257802 */ /* 0x000fe20000000f00 */
[----:B------:R-:W-:Y:S01]  /*0cc0*/  UIMAD UR6, UR6, 0x140, UR8 ;  /* 0x00000140060678a4 */ /* 0x000fe2000f8e0208 */
[----:B--2---:R-:W-:Y:S02]  /*0cd0*/  HADD2.F32 R20, -RZ, R20.H0_H0 ;  /* 0x20000014ff147230 */ /* 0x004fe40000004100 */
[----:B---3--:R-:W-:Y:S02]  /*0ce0*/  HADD2.F32 R34, -RZ, R34.H0_H0 ;  /* 0x20000022ff227230 */ /* 0x008fe40000004100 */
[----:B-----5:R-:W-:Y:S02]  /*0cf0*/  HADD2.F32 R32, -RZ, R32.H0_H0 ;  /* 0x20000020ff207230 */ /* 0x020fe40000004100 */
[----:B------:R-:W-:Y:S02]  /*0d00*/  HADD2.F32 R31, -RZ, R31.H0_H0 ;  /* 0x2000001fff1f7230 */ /* 0x000fe40000004100 */
[----:B----4-:R-:W-:-:S05]  /*0d10*/  HADD2.F32 R35, -RZ, R35.H0_H0 ;  /* 0x20000023ff237230 */ /* 0x010fca0000004100 */
[----:B------:R-:W-:-:S04]  /*0d20*/  FADD R32, R35, R32 ;  /* 0x0000002023207221 */ /* 0x000fc80000000000 */
[----:B------:R-:W-:Y:S01]  /*0d30*/  FFMA R32, R31, 0.125, R32 ;  /* 0x3e0000001f207823 */ /* 0x000fe20000000020 */
[----:B------:R-:W-:-:S06]  /*0d40*/  FFMA R36, R36, R37, 9.9999997473787516356e-06 ;  /* 0x3727c5ac24247423 */ /* 0x000fcc0000000025 */
[----:B------:R-:W0:Y:S01]  /*0d50*/  MUFU.RSQ R36, R36 ;  /* 0x0000002400247308 */ /* 0x000e220000001400 */
[----:B------:R-:W-:Y:S01]  /*0d60*/  FADD R33, R32, -R33 ;  /* 0x8000002120217221 */ /* 0x000fe20000000000 */
[----:B------:R-:W-:Y:S01]  /*0d70*/  HADD2.F32 R9, -RZ, R9.H0_H0 ;  /* 0x20000009ff097230 */ /* 0x000fe20000004100 */
[----:B------:R-:W-:Y:S01]  /*0d80*/  FFMA R8, R17, R37, 9.9999997473787516356e-06 ;  /* 0x3727c5ac11087423 */ /* 0x000fe20000000025 */
[----:B------:R-:W-:-:S05]  /*0d90*/  FADD R17, R35, R20 ;  /* 0x0000001423117221 */ /* 0x000fca0000000000 */
[----:B------:R-:W1:Y:S01]  /*0da0*/  MUFU.RSQ R8, R8 ;  /* 0x0000000800087308 */ /* 0x000e620000001400 */
[----:B------:R-:W-:Y:S01]  /*0db0*/  FFMA R34, R34, 0.125, R17 ;  /* 0x3e00000022227823 */ /* 0x000fe20000000011 */
[----:B------:R-:W-:Y:S01]  /*0dc0*/  HADD2.F32 R20, -RZ, R4.H0_H0 ;  /* 0x20000004ff147230 */ /* 0x000fe20000004100 */
[----:B0-----:R-:W-:Y:S01]  /*0dd0*/  FMUL R33, R36, R33 ;  /* 0x0000002124217220 */ /* 0x001fe20000400000 */
[----:B------:R-:W-:-:S03]  /*0de0*/  MOV R17, UR7 ;  /* 0x0000000700117c02 */ /* 0x000fc60008000f00 */
[----:B------:R-:W-:Y:S01]  /*0df0*/  FFMA R4, R9, R33, R20 ;  /* 0x0000002109047223 */ /* 0x000fe20000000014 */
[----:B------:R-:W-:Y:S01]  /*0e00*/  HADD2.F32 R28, -RZ, R28.H0_H0 ;  /* 0x2000001cff1c7230 */ /* 0x000fe20000004100 */
[----:B------:R-:W-:-:S04]  /*0e10*/  FADD R3, R34, -R3 ;  /* 0x8000000322037221 */ /* 0x000fc80000000000 */
[----:B-1----:R-:W-:Y:S01]  /*0e20*/  FMUL R3, R8, R3 ;  /* 0x0000000308037220 */ /* 0x002fe20000400000 */
[----:B------:R-:W-:-:S03]  /*0e30*/  IMAD.U32 R8, RZ, RZ, UR6 ;  /* 0x00000006ff087e24 */ /* 0x000fc6000f8e00ff */
[----:B------:R-:W-:Y:S01]  /*0e40*/  FFMA R3, R9, R3, R20 ;  /* 0x0000000309037223 */ /* 0x000fe20000000014 */
[----:B------:R-:W-:-:S04]  /*0e50*/  IMAD R8, R5, 0x140, R8 ;  /* 0x0000014005087824 */ /* 0x000fc800078e0208 */
[----:B------:R-:W-:Y:S01]  /*0e60*/  F2FP.F16.F32.PACK_AB R3, R4, R3 ;  /* 0x000000030403723e */ /* 0x000fe200000000ff */
[----:B------:R-:W-:-:S05]  /*0e70*/  IMAD.WIDE R4, R8, R17, c[0x0][0x198] ;  /* 0x0000660008047625 */ /* 0x000fca00078e0211 */
[----:B------:R0:W-:Y:S01]  /*0e80*/  @P0 STG.E.U16 [R4.64], R3 ;  /* 0x0000000304000986 */ /* 0x0001e2000c10150a */
[----:B------:R-:W-:Y:S01]  /*0e90*/  ISETP.NE.AND P0, PT, R30, RZ, PT ;  /* 0x000000ff1e00720c */ /* 0x000fe20003f05270 */
[----:B------:R-:W-:Y:S01]  /*0ea0*/  HADD2.F32 R30, -RZ, R13.H0_H0 ;  /* 0x2000000dff1e7230 */ /* 0x000fe20000004100 */
[-C--:B------:R-:W-:Y:S01]  /*0eb0*/  FFMA R21, R21, R37.reuse, 9.9999997473787516356e-06 ;  /* 0x3727c5ac15157423 */ /* 0x080fe20000000025 */
[----:B------:R-:W-:Y:S02]  /*0ec0*/  HADD2.F32 R13, -RZ, R26.H0_H0 ;  /* 0x2000001aff0d7230 */ /* 0x000fe40000004100 */
[----:B------:R-:W-:Y:S02]  /*0ed0*/  HADD2.F32 R26, -RZ, R27.H0_H0 ;  /* 0x2000001bff1a7230 */ /* 0x000fe40000004100 */
[----:B------:R-:W-:Y:S01]  /*0ee0*/  HADD2.F32 R27, -RZ, R11.H0_H0 ;  /* 0x2000000bff1b7230 */ /* 0x000fe20000004100 */
[-C--:B------:R-:W-:Y:S01]  /*0ef0*/  FFMA R16, R16, R37.reuse, 9.9999997473787516356e-06 ;  /* 0x3727c5ac10107423 */ /* 0x080fe20000000025 */
[----:B0-----:R-:W0:Y:S01]  /*0f00*/  MUFU.RSQ R4, R21 ;  /* 0x0000001500047308 */ /* 0x001e220000001400 */
[----:B------:R-:W-:Y:S01]  /*0f10*/  HADD2.F32 R15, -RZ, R15.H0_H0 ;  /* 0x2000000fff0f7230 */ /* 0x000fe20000004100 */
[C---:B------:R-:W-:Y:S01]  /*0f20*/  FADD R30, R35.reuse, R30 ;  /* 0x0000001e231e7221 */ /* 0x040fe20000000000 */
[----:B------:R-:W-:Y:S01]  /*0f30*/  HADD2.F32 R19, -RZ, R19.H0_H0 ;  /* 0x20000013ff137230 */ /* 0x000fe20000004100 */
[----:B------:R-:W-:Y:S01]  /*0f40*/  FADD R26, R35, R26 ;  /* 0x0000001a231a7221 */ /* 0x000fe20000000000 */
[----:B------:R-:W-:Y:S01]  /*0f50*/  HADD2.F32 R14, -RZ, R14.H0_H0 ;  /* 0x2000000eff0e7230 */ /* 0x000fe20000004100 */
[-C--:B------:R-:W-:Y:S01]  /*0f60*/  FFMA R18, R18, R37.reuse, 9.9999997473787516356e-06 ;  /* 0x3727c5ac12127423 */ /* 0x080fe20000000025 */
[-C--:B------:R-:W-:Y:S01]  /*0f70*/  FFMA R11, R12, R37.reuse, 9.9999997473787516356e-06 ;  /* 0x3727c5ac0c0b7423 */ /* 0x080fe20000000025 */
[----:B------:R-:W-:-:S04]  /*0f80*/  FFMA R17, R29, R37, 9.9999997473787516356e-06 ;  /* 0x3727c5ac1d117423 */ /* 0x000fc80000000025 */
[----:B------:R-:W1:Y:S01]  /*0f90*/  MUFU.RSQ R18, R18 ;  /* 0x0000001200127308 */ /* 0x000e620000001400 */
[----:B------:R-:W-:Y:S01]  /*0fa0*/  FADD R28, R35, R28 ;  /* 0x0000001c231c7221 */ /* 0x000fe20000000000 */
[----:B------:R-:W-:Y:S01]  /*0fb0*/  HADD2.F32 R24, -RZ, R24.H0_H0 ;  /* 0x20000018ff187230 */ /* 0x000fe20000004100 */
[----:B------:R-:W-:Y:S01]  /*0fc0*/  FFMA R5, R15, 0.125, R30 ;  /* 0x3e0000000f057823 */ /* 0x000fe2000000001e */
[----:B------:R-:W-:Y:S01]  /*0fd0*/  HADD2.F32 R12, -RZ, R23.H0_H0 ;  /* 0x20000017ff0c7230 */ /* 0x000fe20000004100 */
[----:B------:R-:W-:-:S03]  /*0fe0*/  FFMA R44, R44, R37, 9.9999997473787516356e-06 ;  /* 0x3727c5ac2c2c7423 */ /* 0x000fc60000000025 */
[----:B------:R-:W2:Y:S01]  /*0ff0*/  MUFU.RSQ R17, R17 ;  /* 0x0000001100117308 */ /* 0x000ea20000001400 */
[----:B------:R-:W-:Y:S01]  /*1000*/  FFMA R15, R19, 0.125, R26 ;  /* 0x3e000000130f7823 */ /* 0x000fe2000000001a */
[----:B------:R-:W-:Y:S01]  /*1010*/  FADD R14, R35, R14 ;  /* 0x0000000e230e7221 */ /* 0x000fe20000000000 */
[----:B------:R-:W-:-:S05]  /*1020*/  FFMA R13, R13, 0.125, R28 ;  /* 0x3e0000000d0d7823 */ /* 0x000fca000000001c */
[----:B------:R-:W3:Y:S01]  /*1030*/  MUFU.RSQ R11, R11 ;  /* 0x0000000b000b7308 */ /* 0x000ee20000001400 */
[----:B------:R-:W-:Y:S01]  /*1040*/  HADD2.F32 R19, -RZ, R22.H0_H0 ;  /* 0x20000016ff137230 */ /* 0x000fe20000004100 */
[----:B------:R-:W-:Y:S01]  /*1050*/  FADD R24, R35, R24 ;  /* 0x0000001823187221 */ /* 0x000fe20000000000 */
[----:B------:R-:W-:-:S05]  /*1060*/  HADD2.F32 R25, -RZ, R25.H0_H0 ;  /* 0x20000019ff197230 */ /* 0x000fca0000004100 */
[----:B------:R-:W4:Y:S01]  /*1070*/  MUFU.RSQ R16, R16 ;  /* 0x0000001000107308 */ /* 0x000f220000001400 */
[----:B------:R-:W-:Y:S01]  /*1080*/  FADD R12, R12, R35 ;  /* 0x000000230c0c7221 */ /* 0x000fe20000000000 */
[----:B------:R-:W-:Y:S01]  /*1090*/  FADD R5, R5, -R0 ;  /* 0x8000000005057221 */ /* 0x000fe20000000000 */
[----:B------:R-:W-:-:S05]  /*10a0*/  FFMA R27, R27, 0.125, R14 ;  /* 0x3e0000001b1b7823 */ /* 0x000fca000000000e */
[----:B------:R-:W5:Y:S01]  /*10b0*/  MUFU.RSQ R44, R44 ;  /* 0x0000002c002c7308 */ /* 0x000f620000001400 */
[----:B------:R-:W-:Y:S01]  /*10c0*/  FADD R13, R13, -R42 ;  /* 0x8000002a0d0d7221 */ /* 0x000fe20000000000 */
[----:B------:R-:W-:Y:S01]  /*10d0*/  FFMA R19, R19, 0.125, R24 ;  /* 0x3e00000013137823 */ /* 0x000fe20000000018 */
[----:B------:R-:W-:Y:S01]  /*10e0*/  FFMA R12, R25, 0.125, R12 ;  /* 0x3e000000190c7823 */ /* 0x000fe2000000000c */
[----:B0-----:R-:W-:Y:S01]  /*10f0*/  FMUL R4, R4, R5 ;  /* 0x0000000504047220 */ /* 0x001fe20000400000 */
[----:B------:R-:W-:Y:S01]  /*1100*/  FADD R10, R15, -R10 ;  /* 0x8000000a0f0a7221 */ /* 0x000fe20000000000 */
[----:B------:R-:W-:Y:S01]  /*1110*/  FADD R2, R27, -R2 ;  /* 0x800000021b027221 */ /* 0x000fe20000000000 */
[----:B-1----:R-:W-:Y:S01]  /*1120*/  FMUL R13, R18, R13 ;  /* 0x0000000d120d7220 */ /* 0x002fe20000400000 */
[----:B------:R-:W-:Y:S01]  /*1130*/  FADD R19, R19, -R6 ;  /* 0x8000000613137221 */ /* 0x000fe20000000000 */
[----:B------:R-:W-:Y:S01]  /*1140*/  FADD R7, R12, -R7 ;  /* 0x800000070c077221 */ /* 0x000fe20000000000 */
[--C-:B------:R-:W-:Y:S01]  /*1150*/  FFMA R0, R9, R4, R20.reuse ;  /* 0x0000000409007223 */ /* 0x100fe20000000014 */
[----:B--2---:R-:W-:Y:S01]  /*1160*/  FMUL R17, R17, R2 ;  /* 0x0000000211117220 */ /* 0x004fe20000400000 */
[----:B---3--:R-:W-:Y:S01]  /*1170*/  FMUL R10, R11, R10 ;  /* 0x0000000a0b0a7220 */ /* 0x008fe20000400000 */
[----:B------:R-:W-:Y:S01]  /*1180*/  MOV R5, UR7 ;  /* 0x0000000700057c02 */ /* 0x000fe20008000f00 */
[C-C-:B------:R-:W-:Y:S01]  /*1190*/  FFMA R13, R9.reuse, R13, R20.reuse ;  /* 0x0000000d090d7223 */ /* 0x140fe20000000014 */
[----:B------:R-:W-:Y:S01]  /*11a0*/  IADD3 R4, R8, 0xa000, RZ ;  /* 0x0000a00008047810 */ /* 0x000fe20007ffe0ff */
[----:B----4-:R-:W-:Y:S01]  /*11b0*/  FMUL R19, R16, R19 ;  /* 0x0000001310137220 */ /* 0x010fe20000400000 */
[----:B------:R-:W-:Y:S01]  /*11c0*/  IADD3 R2, R8, 0x14000, RZ ;  /* 0x0001400008027810 */ /* 0x000fe20007ffe0ff */
[----:B------:R-:W-:Y:S01]  /*11d0*/  IMAD.U32 R11, RZ, RZ, UR7 ;  /* 0x00000007ff0b7e24 */ /* 0x000fe2000f8e00ff */
[----:B-----5:R-:W-:Y:S01]  /*11e0*/  FMUL R7, R44, R7 ;  /* 0x000000072c077220 */ /* 0x020fe20000400000 */
[C-C-:B------:R-:W-:Y:S01]  /*11f0*/  FFMA R10, R9.reuse, R10, R20.reuse ;  /* 0x0000000a090a7223 */ /* 0x140fe20000000014 */
[----:B------:R-:W-:Y:S01]  /*1200*/  FFMA R17, R9, R17, R20 ;  /* 0x0000001109117223 */ /* 0x000fe20000000014 */
[----:B------:R-:W-:Y:S01]  /*1210*/  IMAD.WIDE R4, R4, R5, c[0x0][0x198] ;  /* 0x0000660004047625 */ /* 0x000fe200078e0205 */
[----:B------:R-:W-:Y:S01]  /*1220*/  PRMT R18, R3, 0x7632, R18 ;  /* 0x0000763203127816 */ /* 0x000fe20000000012 */
[--C-:B------:R-:W-:Y:S01]  /*1230*/  FFMA R19, R9, R19, R20.reuse ;  /* 0x0000001309137223 */ /* 0x100fe20000000014 */
[----:B------:R-:W-:Y:S01]  /*1240*/  F2FP.F16.F32.PACK_AB R0, R13, R0 ;  /* 0x000000000d00723e */ /* 0x000fe200000000ff */
[----:B------:R-:W-:Y:S01]  /*1250*/  IMAD.WIDE R2, R2, R11, c[0x0][0x198] ;  /* 0x0000660002027625 */ /* 0x000fe200078e020b */
[----:B------:R-:W-:Y:S01]  /*1260*/  FFMA R20, R9, R7, R20 ;  /* 0x0000000709147223 */ /* 0x000fe20000000014 */
[----:B------:R-:W-:-:S02]  /*1270*/  MOV R13, UR7 ;  /* 0x00000007000d7c02 */ /* 0x000fc40008000f00 */
[C---:B------:R-:W-:Y:S02]  /*1280*/  IADD3 R6, R8.reuse, 0x1e000, RZ ;  /* 0x0001e00008067810 */ /* 0x040fe40007ffe0ff */
[----:B------:R-:W-:Y:S02]  /*1290*/  MOV R12, UR7 ;  /* 0x00000007000c7c02 */ /* 0x000fe40008000f00 */
[C---:B------:R-:W-:Y:S01]  /*12a0*/  IADD3 R7, R8.reuse, 0x28000, RZ ;  /* 0x0002800008077810 */ /* 0x040fe20007ffe0ff */
[----:B------:R0:W-:Y:S01]  /*12b0*/  @P0 STG.E.U16 [R4.64], R18 ;  /* 0x0000001204000986 */ /* 0x0001e2000c10150a */
[----:B------:R-:W-:Y:S01]  /*12c0*/  F2FP.F16.F32.PACK_AB R17, R17, R10 ;  /* 0x0000000a1111723e */ /* 0x000fe200000000ff */
[----:B------:R-:W-:Y:S01]  /*12d0*/  IMAD.U32 R14, RZ, RZ, UR7 ;  /* 0x00000007ff0e7e24 */ /* 0x000fe2000f8e00ff */
[----:B------:R-:W-:Y:S01]  /*12e0*/  IADD3 R9, R8, 0x32000, RZ ;  /* 0x0003200008097810 */ /* 0x000fe20007ffe0ff */
[----:B------:R1:W-:Y:S01]  /*12f0*/  @P1 STG.E.U16 [R2.64], R0 ;  /* 0x0000000002001986 */ /* 0x0003e2000c10150a */
[----:B------:R-:W-:-:S02]  /*1300*/  MOV R15, UR7 ;  /* 0x00000007000f7c02 */ /* 0x000fc40008000f00 */
[C---:B------:R-:W-:Y:S02]  /*1310*/  IADD3 R10, R8.reuse, 0x3c000, RZ ;  /* 0x0003c000080a7810 */ /* 0x040fe40007ffe0ff */
[----:B------:R-:W-:Y:S01]  /*1320*/  IADD3 R11, R8, 0x46000, RZ ;  /* 0x00046000080b7810 */ /* 0x000fe20007ffe0ff */
[----:B0-----:R-:W-:Y:S01]  /*1330*/  IMAD.WIDE R4, R7, R12, c[0x0][0x198] ;  /* 0x0000660007047625 */ /* 0x001fe200078e020c */
[----:B------:R-:W-:-:S03]  /*1340*/  PRMT R12, R17, 0x7632, R12 ;  /* 0x00007632110c7816 */ /* 0x000fc6000000000c */
[----:B-1----:R-:W-:Y:S01]  /*1350*/  IMAD.WIDE R2, R6, R13, c[0x0][0x198] ;  /* 0x0000660006027625 */ /* 0x002fe200078e020d */
[----:B------:R-:W-:Y:S02]  /*1360*/  PRMT R0, R0, 0x7632, R0 ;  /* 0x0000763200007816 */ /* 0x000fe40000000000 */
[----:B------:R-:W-:Y:S01]  /*1370*/  F2FP.F16.F32.PACK_AB R19, R20, R19 ;  /* 0x000000131413723e */ /* 0x000fe200000000ff */
[----:B------:R-:W-:Y:S01]  /*1380*/  IMAD.WIDE R6, R9, R14, c[0x0][0x198] ;  /* 0x0000660009067625 */ /* 0x000fe200078e020e */
[----:B------:R-:W-:Y:S01]  /*1390*/  MOV R16, UR7 ;  /* 0x0000000700107c02 */ /* 0x000fe20008000f00 */
[----:B------:R0:W-:Y:S02]  /*13a0*/  @P2 STG.E.U16 [R2.64], R0 ;  /* 0x0000000002002986 */ /* 0x0001e4000c10150a */
[----:B------:R-:W-:Y:S02]  /*13b0*/  IMAD.WIDE R8, R10, R15, c[0x0][0x198] ;  /* 0x000066000a087625 */ /* 0x000fe400078e020f */
[----:B------:R0:W-:Y:S04]  /*13c0*/  @P3 STG.E.U16 [R4.64], R17 ;  /* 0x0000001104003986 */ /* 0x0001e8000c10150a */
[----:B------:R0:W-:Y:S01]  /*13d0*/  @P4 STG.E.U16 [R6.64], R12 ;  /* 0x0000000c06004986 */ /* 0x0001e2000c10150a */
[----:B------:R-:W-:-:S03]  /*13e0*/  IMAD.WIDE R10, R11, R16, c[0x0][0x198] ;  /* 0x000066000b0a7625 */ /* 0x000fc600078e0210 */
[----:B------:R0:W-:Y:S01]  /*13f0*/  @P5 STG.E.U16 [R8.64], R19 ;  /* 0x0000001308005986 */ /* 0x0001e2000c10150a */
[----:B------:R-:W-:Y:S05]  /*1400*/  @!P6 EXIT ;  /* 0x000000000000e94d */ /* 0x000fea0003800000 */
[----:B0-----:R-:W-:-:S05]  /*1410*/  PRMT R5, R19, 0x7632, R5 ;  /* 0x0000763213057816 */ /* 0x001fca0000000005 */
[----:B------:R-:W-:Y:S01]  /*1420*/  STG.E.U16 [R10.64], R5 ;  /* 0x000000050a007986 */ /* 0x000fe2000c10150a */
[----:B------:R-:W-:Y:S05]  /*1430*/  EXIT ;  /* 0x000000000000794d */ /* 0x000fea0003800000 */
.L_x_0:
[----:B------:R-:W-:-:S00]  /*1440*/  BRA `(.L_x_0) ;  /* 0xfffffff000007947 */ /* 0x000fc0000383ffff */
[----:B------:R-:W-:-:S00]  /*1450*/  NOP ;  /* 0x0000000000007918 */ /* 0x000fc00000000000 */
        /* <DEDUP_REMOVED lines=10> */
.L_x_1:


//--------------------- .nv.global.init           --------------------------
	.section	.nv.global.init,"aw",@progbits
.nv.global.init:
	.type		_$_str,@object
	.size		_$_str,(.L_0 - _$_str)
_$_str:
        /*0000*/ 	.byte	0x5f, 0x5f, 0x43, 0x55, 0x44, 0x41, 0x5f, 0x46, 0x54, 0x5a, 0x00
.L_0:
